//
// Generated by NVIDIA NVVM Compiler
//
// Compiler Build ID: CL-36424714
// Cuda compilation tools, release 13.0, V13.0.88
// Based on NVVM 20.0.0
//

.version 9.0
.target sm_100
.address_size 64

	// .globl	_Z14vec_add_kernelPfS_S_

.visible .entry _Z14vec_add_kernelPfS_S_(
	.param .u64 .ptr .align 1 _Z14vec_add_kernelPfS_S__param_0,
	.param .u64 .ptr .align 1 _Z14vec_add_kernelPfS_S__param_1,
	.param .u64 .ptr .align 1 _Z14vec_add_kernelPfS_S__param_2
)
{
	.reg .pred 	%p<2>;
	.reg .b32 	%r<5>;
	.reg .b32 	%f<4>;
	.reg .b64 	%rd<11>;

	ld.param.u64 	%rd1, [_Z14vec_add_kernelPfS_S__param_0];
	ld.param.u64 	%rd2, [_Z14vec_add_kernelPfS_S__param_1];
	ld.param.u64 	%rd3, [_Z14vec_add_kernelPfS_S__param_2];
	mov.u32 	%r2, %tid.x;
	mov.u32 	%r3, %ntid.x;
	mov.u32 	%r4, %ctaid.x;
	mad.lo.s32 	%r1, %r3, %r4, %r2;
	setp.gt.s32 	%p1, %r1, 9999;
	@%p1 bra 	$L__BB0_2;
	cvta.to.global.u64 	%rd4, %rd1;
	cvta.to.global.u64 	%rd5, %rd2;
	cvta.to.global.u64 	%rd6, %rd3;
	mul.wide.s32 	%rd7, %r1, 4;
	add.s64 	%rd8, %rd4, %rd7;
	ld.global.f32 	%f1, [%rd8];
	add.s64 	%rd9, %rd5, %rd7;
	ld.global.f32 	%f2, [%rd9];
	add.f32 	%f3, %f1, %f2;
	add.s64 	%rd10, %rd6, %rd7;
	st.global.f32 	[%rd10], %f3;
$L__BB0_2:
	ret;

}


// ===== COMPILED SASS (sm_100) =====

	.target	sm_100

	.elftype	@"ET_EXEC"


//--------------------- .note.nv.tkinfo           --------------------------
	.section	.note.nv.tkinfo,"",@"SHT_NOTE"
	.sectionflags	@"SHF_NOTE_NV_TKINFO"
	.tkinfo
        /*0018*/ 	.word	0x00000002
        /*0030*/ 	.string	""
        /*0030*/ 	.string	"ptxas"
        /*0030*/ 	.string	"Cuda compilation tools, release 13.0, V13.0.88"
        /*0030*/ 	.string	"Build cuda_13.0.r13.0/compiler.36424714_0"
        /*0030*/ 	.string	"-arch sm_100 -m 64 "



//--------------------- .note.nv.cuinfo           --------------------------
	.section	.note.nv.cuinfo,"",@"SHT_NOTE"
	.sectionflags	@"SHF_NOTE_NV_CUINFO"
        /*0018*/ 	.short	0x0002
        /*001a*/ 	.short	0x0064
        /*001c*/ 	.short	0x0082
	.zero		2


//--------------------- .nv.info                  --------------------------
	.section	.nv.info,"",@"SHT_CUDA_INFO"
	.align	4


	//----- nvinfo : EIATTR_REGCOUNT
	.align		4
        /*0000*/ 	.byte	0x04, 0x2f
        /*0002*/ 	.short	(.L_1 - .L_0)
	.align		4
.L_0:
        /*0004*/ 	.word	index@(_Z14vec_add_kernelPfS_S_)
        /*0008*/ 	.word	0x0000000c


	//----- nvinfo : EIATTR_FRAME_SIZE
	.align		4
.L_1:
        /*000c*/ 	.byte	0x04, 0x11
        /*000e*/ 	.short	(.L_3 - .L_2)
	.align		4
.L_2:
        /*0010*/ 	.word	index@(_Z14vec_add_kernelPfS_S_)
        /*0014*/ 	.word	0x00000000


	//----- nvinfo : EIATTR_MIN_STACK_SIZE
	.align		4
.L_3:
        /*0018*/ 	.byte	0x04, 0x12
        /*001a*/ 	.short	(.L_5 - .L_4)
	.align		4
.L_4:
        /*001c*/ 	.word	index@(_Z14vec_add_kernelPfS_S_)
        /*0020*/ 	.word	0x00000000
.L_5:


//--------------------- .nv.compat                --------------------------
	.section	.nv.compat,"",@"SHT_CUDA_COMPAT_INFO"
	.align	4
        /*0000*/ 	.byte	0x02, 0x09, 0x00, 0x00, 0x02, 0x02, 0x01, 0x00, 0x02, 0x05, 0x05, 0x00, 0x03, 0x07, 0x01, 0x01
        /*0010*/ 	.byte	0x02, 0x03, 0x00, 0x00, 0x02, 0x06, 0x01, 0x00, 0x04, 0x0b, 0x08, 0x00, 0x09, 0x00, 0x00, 0x00
        /*0020*/ 	.byte	0x00, 0x00, 0x00, 0x00


//--------------------- .nv.info._Z14vec_add_kernelPfS_S_ --------------------------
	.section	.nv.info._Z14vec_add_kernelPfS_S_,"",@"SHT_CUDA_INFO"
	.sectionflags	@""
	.align	4


	//----- nvinfo : EIATTR_CUDA_API_VERSION
	.align		4
        /*0000*/ 	.byte	0x04, 0x37
        /*0002*/ 	.short	(.L_7 - .L_6)
.L_6:
        /*0004*/ 	.word	0x00000082


	//----- nvinfo : EIATTR_KPARAM_INFO
	.align		4
.L_7:
        /*0008*/ 	.byte	0x04, 0x17
        /*000a*/ 	.short	(.L_9 - .L_8)
.L_8:
        /*000c*/ 	.word	0x00000000
        /*0010*/ 	.short	0x0002
        /*0012*/ 	.short	0x0010
        /*0014*/ 	.byte	0x00, 0xf5, 0x21, 0x00


	//----- nvinfo : EIATTR_KPARAM_INFO
	.align		4
.L_9:
        /*0018*/ 	.byte	0x04, 0x17
        /*001a*/ 	.short	(.L_11 - .L_10)
.L_10:
        /*001c*/ 	.word	0x00000000
        /*0020*/ 	.short	0x0001
        /*0022*/ 	.short	0x0008
        /*0024*/ 	.byte	0x00, 0xf5, 0x21, 0x00


	//----- nvinfo : EIATTR_KPARAM_INFO
	.align		4
.L_11:
        /*0028*/ 	.byte	0x04, 0x17
        /*002a*/ 	.short	(.L_13 - .L_12)
.L_12:
        /*002c*/ 	.word	0x00000000
        /*0030*/ 	.short	0x0000
        /*0032*/ 	.short	0x0000
        /*0034*/ 	.byte	0x00, 0xf5, 0x21, 0x00


	//----- nvinfo : EIATTR_SPARSE_MMA_MASK
	.align		4
.L_13:
        /*0038*/ 	.byte	0x03, 0x50
        /*003a*/ 	.short	0x0000


	//----- nvinfo : EIATTR_MAXREG_COUNT
	.align		4
        /*003c*/ 	.byte	0x03, 0x1b
        /*003e*/ 	.short	0x00ff


	//----- nvinfo : EIATTR_MERCURY_ISA_VERSION
	.align		4
        /*0040*/ 	.byte	0x03, 0x5f
        /*0042*/ 	.short	0x0101


	//----- nvinfo : EIATTR_VRC_CTA_INIT_COUNT
	.align		4
        /*0044*/ 	.byte	0x02, 0x4a
	.zero		1
	.zero		1


	//----- nvinfo : EIATTR_EXIT_INSTR_OFFSETS
	.align		4
        /*0048*/ 	.byte	0x04, 0x1c
        /*004a*/ 	.short	(.L_15 - .L_14)


	//   ....[0]....
.L_14:
        /*004c*/ 	.word	0x00000060


	//   ....[1]....
        /*0050*/ 	.word	0x00000120


	//----- nvinfo : EIATTR_CBANK_PARAM_SIZE
	.align		4
.L_15:
        /*0054*/ 	.byte	0x03, 0x19
        /*0056*/ 	.short	0x0018


	//----- nvinfo : EIATTR_PARAM_CBANK
	.align		4
        /*0058*/ 	.byte	0x04, 0x0a
        /*005a*/ 	.short	(.L_17 - .L_16)
	.align		4
.L_16:
        /*005c*/ 	.word	index@(.nv.constant0._Z14vec_add_kernelPfS_S_)
        /*0060*/ 	.short	0x0380
        /*0062*/ 	.short	0x0018


	//----- nvinfo : EIATTR_SW_WAR
	.align		4
.L_17:
        /*0064*/ 	.byte	0x04, 0x36
        /*0066*/ 	.short	(.L_19 - .L_18)
.L_18:
        /*0068*/ 	.word	0x00000008
.L_19:


//--------------------- .nv.callgraph             --------------------------
	.section	.nv.callgraph,"",@"SHT_CUDA_CALLGRAPH"
	.align	4
	.sectionentsize	8
	.align		4
        /*0000*/ 	.word	0x00000000
	.align		4
        /*0004*/ 	.word	0xffffffff
	.align		4
        /*0008*/ 	.word	0x00000000
	.align		4
        /*000c*/ 	.word	0xfffffffe
	.align		4
        /*0010*/ 	.word	0x00000000
	.align		4
        /*0014*/ 	.word	0xfffffffd
	.align		4
        /*0018*/ 	.word	0x00000000
	.align		4
        /*001c*/ 	.word	0xfffffffc


//--------------------- .text._Z14vec_add_kernelPfS_S_ --------------------------
	.section	.text._Z14vec_add_kernelPfS_S_,"ax",@progbits
	.align	128
        .global         _Z14vec_add_kernelPfS_S_
        .type           _Z14vec_add_kernelPfS_S_,@function
        .size           _Z14vec_add_kernelPfS_S_,(.L_x_1 - _Z14vec_add_kernelPfS_S_)
        .other          _Z14vec_add_kernelPfS_S_,@"STO_CUDA_ENTRY STV_DEFAULT"
_Z14vec_add_kernelPfS_S_:
.text._Z14vec_add_kernelPfS_S_:
[----:B------:R-:W-:Y:S01]  /*0000*/  LDC R1, c[0x0][0x37c] ;  /* 0x0000df00ff017b82 */ /* 0x000fe20000000800 */
[----:B------:R-:W0:Y:S01]  /*0010*/  S2R R9, SR_TID.X ;  /* 0x0000000000097919 */ /* 0x000e220000002100 */
[----:B------:R-:W0:Y:S01]  /*0020*/  LDCU UR4, c[0x0][0x360] ;  /* 0x00006c00ff0477ac */ /* 0x000e220008000800 */
[----:B------:R-:W0:Y:S02]  /*0030*/  S2R R0, SR_CTAID.X ;  /* 0x0000000000007919 */ /* 0x000e240000002500 */
[----:B0-----:R-:W-:-:S05]  /*0040*/  IMAD R9, R0, UR4, R9 ;  /* 0x0000000400097c24 */ /* 0x001fca000f8e0209 */
[----:B------:R-:W-:-:S13]  /*0050*/  ISETP.GT.AND P0, PT, R9, 0x270f, PT ;  /* 0x0000270f0900780c */ /* 0x000fda0003f04270 */
[----:B------:R-:W-:Y:S05]  /*0060*/  @P0 EXIT ;  /* 0x000000000000094d */ /* 0x000fea0003800000 */
[----:B------:R-:W0:Y:S01]  /*0070*/  LDC.64 R2, c[0x0][0x380] ;  /* 0x0000e000ff027b82 */ /* 0x000e220000000a00 */
[----:B------:R-:W1:Y:S07]  /*0080*/  LDCU.64 UR4, c[0x0][0x358] ;  /* 0x00006b00ff0477ac */ /* 0x000e6e0008000a00 */
[----:B------:R-:W2:Y:S08]  /*0090*/  LDC.64 R4, c[0x0][0x388] ;  /* 0x0000e200ff047b82 */ /* 0x000eb00000000a00 */
[----:B------:R-:W3:Y:S01]  /*00a0*/  LDC.64 R6, c[0x0][0x390] ;  /* 0x0000e400ff067b82 */ /* 0x000ee20000000a00 */
[----:B0-----:R-:W-:-:S06]  /*00b0*/  IMAD.WIDE R2, R9, 0x4, R2 ;  /* 0x0000000409027825 */ /* 0x001fcc00078e0202 */
[----:B-1----:R-:W4:Y:S01]  /*00c0*/  LDG.E R2, desc[UR4][R2.64] ;  /* 0x0000000402027981 */ /* 0x002f22000c1e1900 */
[----:B--2---:R-:W-:-:S06]  /*00d0*/  IMAD.WIDE R4, R9, 0x4, R4 ;  /* 0x0000000409047825 */ /* 0x004fcc00078e0204 */
[----:B------:R-:W4:Y:S01]  /*00e0*/  LDG.E R5, desc[UR4][R4.64] ;  /* 0x0000000404057981 */ /* 0x000f22000c1e1900 */
[----:B---3--:R-:W-:-:S04]  /*00f0*/  IMAD.WIDE R6, R9, 0x4, R6 ;  /* 0x0000000409067825 */ /* 0x008fc800078e0206 */
[----:B----4-:R-:W-:-:S05]  /*0100*/  FADD R9, R2, R5 ;  /* 0x0000000502097221 */ /* 0x010fca0000000000 */
[----:B------:R-:W-:Y:S01]  /*0110*/  STG.E desc[UR4][R6.64], R9 ;  /* 0x0000000906007986 */ /* 0x000fe2000c101904 */
[----:B------:R-:W-:Y:S05]  /*0120*/  EXIT ;  /* 0x000000000000794d */ /* 0x000fea0003800000 */
.L_x_0:
[----:B------:R-:W-:-:S00]  /*0130*/  BRA `(.L_x_0) ;  /* 0xfffffffc00fc7947 */ /* 0x000fc0000383ffff */
[----:B------:R-:W-:-:S00]  /*0140*/  NOP ;  /* 0x0000000000007918 */ /* 0x000fc00000000000 */
        /* <DEDUP_REMOVED lines=11> */
.L_x_1:


//--------------------- .nv.shared.reserved.0     --------------------------
	.section	.nv.shared.reserved.0,"aw",@nobits
	.weak		__nv_reservedSMEM_offset_0_alias
	.size		__nv_reservedSMEM_offset_0_alias, 0, 64
	.other		__nv_reservedSMEM_offset_0_alias,@"STO_CUDA_RESERVED_SHARED STV_DEFAULT"
__nv_reservedSMEM_offset_0_alias:
	.zero		0
	.zero		64


//--------------------- .nv.constant0._Z14vec_add_kernelPfS_S_ --------------------------
	.section	.nv.constant0._Z14vec_add_kernelPfS_S_,"a",@progbits
	.sectionflags	@""
	.align	4
.nv.constant0._Z14vec_add_kernelPfS_S_:
	.zero		920


//--------------------- SYMBOLS --------------------------

	.type		.nv.reservedSmem.offset0,@object
	.size		.nv.reservedSmem.offset0,0x4
